	.headerflags	@"EF_CUDA_TEXMODE_UNIFIED EF_CUDA_64BIT_ADDRESS EF_CUDA_ACCELERATORS EF_CUDA_SM90 EF_CUDA_VIRTUAL_SM(EF_CUDA_SM90)"
	.elftype	@"ET_EXEC"


//--------------------- .nv.info                  --------------------------
	.section	.nv.info,"",@"SHT_CUDA_INFO"
	.align	4


	//----- nvinfo : EIATTR_REGCOUNT
	.align		4
        /*0000*/ 	.byte	0x04, 0x2f
        /*0002*/ 	.short	(.L_1 - .L_0)
	.align		4
.L_0:
        /*0004*/ 	.word	index@(triton_poi_fused_add_div_mul_0)
        /*0008*/ 	.word	0x0000000c


	//----- nvinfo : EIATTR_MIN_STACK_SIZE
	.align		4
.L_1:
        /*000c*/ 	.byte	0x04, 0x12
        /*000e*/ 	.short	(.L_3 - .L_2)
	.align		4
.L_2:
        /*0010*/ 	.word	index@(triton_poi_fused_add_div_mul_0)
        /*0014*/ 	.word	0x00000000


	//----- nvinfo : EIATTR_FRAME_SIZE
	.align		4
.L_3:
        /*0018*/ 	.byte	0x04, 0x11
        /*001a*/ 	.short	(.L_5 - .L_4)
	.align		4
.L_4:
        /*001c*/ 	.word	index@(triton_poi_fused_add_div_mul_0)
        /*0020*/ 	.word	0x00000000


	//----- nvinfo : EIATTR_MIN_STACK_SIZE
	.align		4
.L_5:
        /*0024*/ 	.byte	0x04, 0x12
        /*0026*/ 	.short	(.L_7 - .L_6)
	.align		4
.L_6:
        /*0028*/ 	.word	index@(triton_poi_fused_add_div_mul_0)
        /*002c*/ 	.word	0x00000000
.L_7:


//--------------------- .nv.info.triton_poi_fused_add_div_mul_0 --------------------------
	.section	.nv.info.triton_poi_fused_add_div_mul_0,"",@"SHT_CUDA_INFO"
	.sectionflags	@""
	.align	4


	//----- nvinfo : EIATTR_CUDA_API_VERSION
	.align		4
        /*0000*/ 	.byte	0x04, 0x37
        /*0002*/ 	.short	(.L_9 - .L_8)
.L_8:
        /*0004*/ 	.word	0x0000007c


	//----- nvinfo : EIATTR_KPARAM_INFO
	.align		4
.L_9:
        /*0008*/ 	.byte	0x04, 0x17
        /*000a*/ 	.short	(.L_11 - .L_10)
.L_10:
        /*000c*/ 	.word	0x00000000
        /*0010*/ 	.short	0x0002
        /*0012*/ 	.short	0x0010
        /*0014*/ 	.byte	0x00, 0xf0, 0x11, 0x00


	//----- nvinfo : EIATTR_KPARAM_INFO
	.align		4
.L_11:
        /*0018*/ 	.byte	0x04, 0x17
        /*001a*/ 	.short	(.L_13 - .L_12)
.L_12:
        /*001c*/ 	.word	0x00000000
        /*0020*/ 	.short	0x0001
        /*0022*/ 	.short	0x0008
        /*0024*/ 	.byte	0x00, 0xf4, 0x21, 0x00


	//----- nvinfo : EIATTR_KPARAM_INFO
	.align		4
.L_13:
        /*0028*/ 	.byte	0x04, 0x17
        /*002a*/ 	.short	(.L_15 - .L_14)
.L_14:
        /*002c*/ 	.word	0x00000000
        /*0030*/ 	.short	0x0000
        /*0032*/ 	.short	0x0000
        /*0034*/ 	.byte	0x00, 0xf4, 0x21, 0x00


	//----- nvinfo : EIATTR_SPARSE_MMA_MASK
	.align		4
.L_15:
        /*0038*/ 	.byte	0x03, 0x50
        /*003a*/ 	.short	0x0000


	//----- nvinfo : EIATTR_MAXREG_COUNT
	.align		4
        /*003c*/ 	.byte	0x03, 0x1b
        /*003e*/ 	.short	0x00ff


	//----- nvinfo : EIATTR_EXIT_INSTR_OFFSETS
	.align		4
        /*0040*/ 	.byte	0x04, 0x1c
        /*0042*/ 	.short	(.L_17 - .L_16)


	//   ....[0]....
.L_16:
        /*0044*/ 	.word	0x00000250


	//   ....[1]....
        /*0048*/ 	.word	0x00000270


	//----- nvinfo : EIATTR_REQNTID
	.align		4
.L_17:
        /*004c*/ 	.byte	0x04, 0x10
        /*004e*/ 	.short	(.L_19 - .L_18)
.L_18:
        /*0050*/ 	.word	0x00000080
        /*0054*/ 	.word	0x00000001
        /*0058*/ 	.word	0x00000001


	//----- nvinfo : EIATTR_CRS_STACK_SIZE
	.align		4
.L_19:
        /*005c*/ 	.byte	0x04, 0x1e
        /*005e*/ 	.short	(.L_21 - .L_20)
.L_20:
        /*0060*/ 	.word	0x00000000


	//----- nvinfo : EIATTR_CBANK_PARAM_SIZE
	.align		4
.L_21:
        /*0064*/ 	.byte	0x03, 0x19
        /*0066*/ 	.short	0x0014


	//----- nvinfo : EIATTR_PARAM_CBANK
	.align		4
        /*0068*/ 	.byte	0x04, 0x0a
        /*006a*/ 	.short	(.L_23 - .L_22)
	.align		4
.L_22:
        /*006c*/ 	.word	index@(.nv.constant0.triton_poi_fused_add_div_mul_0)
        /*0070*/ 	.short	0x0210
        /*0072*/ 	.short	0x0014


	//----- nvinfo : EIATTR_SW_WAR
	.align		4
.L_23:
        /*0074*/ 	.byte	0x04, 0x36
        /*0076*/ 	.short	(.L_25 - .L_24)
.L_24:
        /*0078*/ 	.word	0x00000008
.L_25:


//--------------------- .nv.callgraph             --------------------------
	.section	.nv.callgraph,"",@"SHT_CUDA_CALLGRAPH"
	.align	4
	.sectionentsize	8
	.align		4
        /*0000*/ 	.word	0x00000000
	.align		4
        /*0004*/ 	.word	0xffffffff
	.align		4
        /*0008*/ 	.word	0x00000000
	.align		4
        /*000c*/ 	.word	0xfffffffe
	.align		4
        /*0010*/ 	.word	0x00000000
	.align		4
        /*0014*/ 	.word	0xfffffffd
	.align		4
        /*0018*/ 	.word	0x00000000
	.align		4
        /*001c*/ 	.word	0xfffffffc


//--------------------- .text.triton_poi_fused_add_div_mul_0 --------------------------
	.section	.text.triton_poi_fused_add_div_mul_0,"ax",@progbits
	.align	128
        .global         triton_poi_fused_add_div_mul_0
        .type           triton_poi_fused_add_div_mul_0,@function
        .size           triton_poi_fused_add_div_mul_0,(.L_x_3 - triton_poi_fused_add_div_mul_0)
        .other          triton_poi_fused_add_div_mul_0,@"STO_CUDA_ENTRY STV_DEFAULT"
triton_poi_fused_add_div_mul_0:
.text.triton_poi_fused_add_div_mul_0:
[----:B------:R-:W0:Y:S02]  /*0000*/  LDC R1, c[0x0][0x28] ;  /* 0x00000a00ff017b82 */ /* 0x000e240000000800 */
[----:B------:R-:W1:Y:S01]  /*0010*/  S2R R0, SR_TID.X ;  /* 0x0000000000007919 */ /* 0x000e620000002100 */
[----:B------:R-:W-:Y:S01]  /*0020*/  ULDC.64 UR4, c[0x0][0x208] ;  /* 0x0000820000047ab9 */ /* 0x000fe20000000a00 */
[----:B------:R-:W-:Y:S01]  /*0030*/  BSSY B0, `(.L_x_0) ;  /* 0x000000b000007945 */ /* 0x000fe20003800000 */
[----:B------:R-:W-:Y:S01]  /*0040*/  CS2R R2, SRZ ;  /* 0x0000000000027805 */ /* 0x000fe2000001ff00 */
[----:B------:R-:W2:Y:S01]  /*0050*/  S2R R5, SR_CTAID.X ;  /* 0x0000000000057919 */ /* 0x000ea20000002500 */
[----:B-1----:R-:W-:-:S04]  /*0060*/  SHF.L.U32 R0, R0, 0x1, RZ ;  /* 0x0000000100007819 */ /* 0x002fc800000006ff */
[----:B------:R-:W-:-:S04]  /*0070*/  LOP3.LUT R0, R0, 0xfe, RZ, 0xc0, !PT ;  /* 0x000000fe00007812 */ /* 0x000fc800078ec0ff */
[----:B--2---:R-:W-:-:S04]  /*0080*/  LEA R5, R5, R0, 0x8 ;  /* 0x0000000005057211 */ /* 0x004fc800078e40ff */
[----:B------:R-:W-:-:S13]  /*0090*/  ISETP.GE.AND P4, PT, R5, 0x100, PT ;  /* 0x000001000500780c */ /* 0x000fda0003f86270 */
[----:B------:R-:W-:Y:S05]  /*00a0*/  @P4 BRA `(.L_x_1) ;  /* 0x00000000000c4947 */ /* 0x000fea0003800000 */
[----:B------:R-:W1:Y:S02]  /*00b0*/  LDC.64 R2, c[0x0][0x210] ;  /* 0x00008400ff027b82 */ /* 0x000e640000000a00 */
[----:B-1----:R-:W-:-:S06]  /*00c0*/  IMAD.WIDE R2, R5, 0x4, R2 ;  /* 0x0000000405027825 */ /* 0x002fcc00078e0202 */
[----:B------:R-:W5:Y:S02]  /*00d0*/  LDG.E.64 R2, desc[UR4][R2.64] ;  /* 0x0000000402027981 */ /* 0x000f64000c1e1b00 */
.L_x_1:
[----:B------:R-:W-:Y:S05]  /*00e0*/  BSYNC B0 ;  /* 0x0000000000007941 */ /* 0x000fea0003800000 */
.L_x_0:
[----:B-----5:R-:W-:Y:S02]  /*00f0*/  MOV R9, R2 ;  /* 0x0000000200097202 */ /* 0x020fe40000000f00 */
[----:B------:R-:W-:Y:S02]  /*0100*/  MOV R7, R3 ;  /* 0x0000000300077202 */ /* 0x000fe40000000f00 */
[----:B------:R-:W1:Y:S01]  /*0110*/  LDC.64 R2, c[0x0][0x218] ;  /* 0x00008600ff027b82 */ /* 0x000e620000000a00 */
[----:B------:R-:W-:Y:S02]  /*0120*/  FADD R0, R9, 1 ;  /* 0x3f80000009007421 */ /* 0x000fe40000000000 */
[----:B------:R-:W-:-:S03]  /*0130*/  FADD R4, R7, 1 ;  /* 0x3f80000007047421 */ /* 0x000fc60000000000 */
[----:B------:R-:W-:Y:S02]  /*0140*/  FSETP.GT.AND P0, PT, |R0|, 8.50705917302346158658e+37, PT ;  /* 0x7e8000000000780b */ /* 0x000fe40003f04200 */
[----:B------:R-:W-:Y:S02]  /*0150*/  FSETP.GT.AND P1, PT, |R4|, 8.50705917302346158658e+37, PT ;  /* 0x7e8000000400780b */ /* 0x000fe40003f24200 */
[----:B------:R-:W-:Y:S02]  /*0160*/  FSETP.GEU.AND P2, PT, |R0|, 1.175494350822287508e-38, PT ;  /* 0x008000000000780b */ /* 0x000fe40003f4e200 */
[----:B------:R-:W-:-:S07]  /*0170*/  FSETP.GEU.AND P3, PT, |R4|, 1.175494350822287508e-38, PT ;  /* 0x008000000400780b */ /* 0x000fce0003f6e200 */
[----:B------:R-:W-:Y:S01]  /*0180*/  @P0 FMUL R0, R0, 0.25 ;  /* 0x3e80000000000820 */ /* 0x000fe20000400000 */
[----:B------:R-:W-:Y:S01]  /*0190*/  @P0 FMUL R9, R9, 0.25 ;  /* 0x3e80000009090820 */ /* 0x000fe20000400000 */
[----:B------:R-:W-:Y:S01]  /*01a0*/  @P1 FMUL R4, R4, 0.25 ;  /* 0x3e80000004041820 */ /* 0x000fe20000400000 */
[----:B------:R-:W-:Y:S01]  /*01b0*/  @P1 FMUL R7, R7, 0.25 ;  /* 0x3e80000007071820 */ /* 0x000fe20000400000 */
[----:B------:R-:W-:Y:S01]  /*01c0*/  @!P2 FMUL R0, R0, 16777216 ;  /* 0x4b8000000000a820 */ /* 0x000fe20000400000 */
[----:B------:R-:W-:Y:S01]  /*01d0*/  @!P2 FMUL R9, R9, 16777216 ;  /* 0x4b8000000909a820 */ /* 0x000fe20000400000 */
[----:B------:R-:W-:Y:S01]  /*01e0*/  @!P3 FMUL R4, R4, 16777216 ;  /* 0x4b8000000404b820 */ /* 0x000fe20000400000 */
[----:B------:R-:W-:Y:S01]  /*01f0*/  @!P3 FMUL R7, R7, 16777216 ;  /* 0x4b8000000707b820 */ /* 0x000fe20000400000 */
[----:B-1----:R-:W-:Y:S02]  /*0200*/  IMAD.WIDE R2, R5, 0x4, R2 ;  /* 0x0000000405027825 */ /* 0x002fe400078e0202 */
[----:B------:R-:W1:Y:S08]  /*0210*/  MUFU.RCP R0, R0 ;  /* 0x0000000000007308 */ /* 0x000e700000001000 */
[----:B------:R-:W2:Y:S01]  /*0220*/  MUFU.RCP R4, R4 ;  /* 0x0000000400047308 */ /* 0x000ea20000001000 */
[----:B-1----:R-:W-:Y:S01]  /*0230*/  FMUL R6, R0, R9 ;  /* 0x0000000900067220 */ /* 0x002fe20000400000 */
[----:B--2---:R-:W-:Y:S01]  /*0240*/  FMUL R7, R4, R7 ;  /* 0x0000000704077220 */ /* 0x004fe20000400000 */
[----:B------:R-:W-:Y:S06]  /*0250*/  @P4 EXIT ;  /* 0x000000000000494d */ /* 0x000fec0003800000 */
[----:B------:R-:W-:Y:S01]  /*0260*/  STG.E.64 desc[UR4][R2.64], R6 ;  /* 0x0000000602007986 */ /* 0x000fe2000c101b04 */
[----:B------:R-:W-:Y:S05]  /*0270*/  EXIT ;  /* 0x000000000000794d */ /* 0x000fea0003800000 */
.L_x_2:
[----:B------:R-:W-:-:S00]  /*0280*/  BRA `(.L_x_2) ;  /* 0xfffffffc00fc7947 */ /* 0x000fc0000383ffff */
[----:B------:R-:W-:-:S00]  /*0290*/  NOP ;  /* 0x0000000000007918 */ /* 0x000fc00000000000 */
        /* <DEDUP_REMOVED lines=14> */
.L_x_3:


//--------------------- .nv.constant0.triton_poi_fused_add_div_mul_0 --------------------------
	.section	.nv.constant0.triton_poi_fused_add_div_mul_0,"a",@progbits
	.sectionflags	@""
	.align	4
.nv.constant0.triton_poi_fused_add_div_mul_0:
	.zero		548
